	.headerflags	@"EF_CUDA_TEXMODE_UNIFIED EF_CUDA_64BIT_ADDRESS EF_CUDA_ACCELERATORS EF_CUDA_SM90 EF_CUDA_VIRTUAL_SM(EF_CUDA_SM90)"
	.elftype	@"ET_EXEC"


//--------------------- .nv.info                  --------------------------
	.section	.nv.info,"",@"SHT_CUDA_INFO"
	.align	4


	//----- nvinfo : EIATTR_REGCOUNT
	.align		4
        /*0000*/ 	.byte	0x04, 0x2f
        /*0002*/ 	.short	(.L_3 - .L_2)
	.align		4
.L_2:
        /*0004*/ 	.word	index@(triton_poi_fused__native_batch_norm_legit_no_training_relu_5)
        /*0008*/ 	.word	0x00000012


	//----- nvinfo : EIATTR_MIN_STACK_SIZE
	.align		4
.L_3:
        /*000c*/ 	.byte	0x04, 0x12
        /*000e*/ 	.short	(.L_5 - .L_4)
	.align		4
.L_4:
        /*0010*/ 	.word	index@(triton_poi_fused__native_batch_norm_legit_no_training_relu_5)
        /*0014*/ 	.word	0x00000000


	//----- nvinfo : EIATTR_FRAME_SIZE
	.align		4
.L_5:
        /*0018*/ 	.byte	0x04, 0x11
        /*001a*/ 	.short	(.L_7 - .L_6)
	.align		4
.L_6:
        /*001c*/ 	.word	index@(triton_poi_fused__native_batch_norm_legit_no_training_relu_5)
        /*0020*/ 	.word	0x00000000


	//----- nvinfo : EIATTR_MIN_STACK_SIZE
	.align		4
.L_7:
        /*0024*/ 	.byte	0x04, 0x12
        /*0026*/ 	.short	(.L_9 - .L_8)
	.align		4
.L_8:
        /*0028*/ 	.word	index@(triton_poi_fused__native_batch_norm_legit_no_training_relu_5)
        /*002c*/ 	.word	0x00000000
.L_9:


//--------------------- .nv.info.triton_poi_fused__native_batch_norm_legit_no_training_relu_5 --------------------------
	.section	.nv.info.triton_poi_fused__native_batch_norm_legit_no_training_relu_5,"",@"SHT_CUDA_INFO"
	.sectionflags	@""
	.align	4


	//----- nvinfo : EIATTR_CUDA_API_VERSION
	.align		4
        /*0000*/ 	.byte	0x04, 0x37
        /*0002*/ 	.short	(.L_11 - .L_10)
.L_10:
        /*0004*/ 	.word	0x0000007c


	//----- nvinfo : EIATTR_KPARAM_INFO
	.align		4
.L_11:
        /*0008*/ 	.byte	0x04, 0x17
        /*000a*/ 	.short	(.L_13 - .L_12)
.L_12:
        /*000c*/ 	.word	0x00000000
        /*0010*/ 	.short	0x0006
        /*0012*/ 	.short	0x0030
        /*0014*/ 	.byte	0x00, 0xf0, 0x11, 0x00


	//----- nvinfo : EIATTR_KPARAM_INFO
	.align		4
.L_13:
        /*0018*/ 	.byte	0x04, 0x17
        /*001a*/ 	.short	(.L_15 - .L_14)
.L_14:
        /*001c*/ 	.word	0x00000000
        /*0020*/ 	.short	0x0005
        /*0022*/ 	.short	0x0028
        /*0024*/ 	.byte	0x00, 0xf4, 0x21, 0x00


	//----- nvinfo : EIATTR_KPARAM_INFO
	.align		4
.L_15:
        /*0028*/ 	.byte	0x04, 0x17
        /*002a*/ 	.short	(.L_17 - .L_16)
.L_16:
        /*002c*/ 	.word	0x00000000
        /*0030*/ 	.short	0x0004
        /*0032*/ 	.short	0x0020
        /*0034*/ 	.byte	0x00, 0xf4, 0x21, 0x00


	//----- nvinfo : EIATTR_KPARAM_INFO
	.align		4
.L_17:
        /*0038*/ 	.byte	0x04, 0x17
        /*003a*/ 	.short	(.L_19 - .L_18)
.L_18:
        /*003c*/ 	.word	0x00000000
        /*0040*/ 	.short	0x0003
        /*0042*/ 	.short	0x0018
        /*0044*/ 	.byte	0x00, 0xf4, 0x21, 0x00


	//----- nvinfo : EIATTR_KPARAM_INFO
	.align		4
.L_19:
        /*0048*/ 	.byte	0x04, 0x17
        /*004a*/ 	.short	(.L_21 - .L_20)
.L_20:
        /*004c*/ 	.word	0x00000000
        /*0050*/ 	.short	0x0002
        /*0052*/ 	.short	0x0010
        /*0054*/ 	.byte	0x00, 0xf4, 0x21, 0x00


	//----- nvinfo : EIATTR_KPARAM_INFO
	.align		4
.L_21:
        /*0058*/ 	.byte	0x04, 0x17
        /*005a*/ 	.short	(.L_23 - .L_22)
.L_22:
        /*005c*/ 	.word	0x00000000
        /*0060*/ 	.short	0x0001
        /*0062*/ 	.short	0x0008
        /*0064*/ 	.byte	0x00, 0xf4, 0x21, 0x00


	//----- nvinfo : EIATTR_KPARAM_INFO
	.align		4
.L_23:
        /*0068*/ 	.byte	0x04, 0x17
        /*006a*/ 	.short	(.L_25 - .L_24)
.L_24:
        /*006c*/ 	.word	0x00000000
        /*0070*/ 	.short	0x0000
        /*0072*/ 	.short	0x0000
        /*0074*/ 	.byte	0x00, 0xf4, 0x21, 0x00


	//----- nvinfo : EIATTR_SPARSE_MMA_MASK
	.align		4
.L_25:
        /*0078*/ 	.byte	0x03, 0x50
        /*007a*/ 	.short	0x0000


	//----- nvinfo : EIATTR_MAXREG_COUNT
	.align		4
        /*007c*/ 	.byte	0x03, 0x1b
        /*007e*/ 	.short	0x00ff


	//----- nvinfo : EIATTR_EXIT_INSTR_OFFSETS
	.align		4
        /*0080*/ 	.byte	0x04, 0x1c
        /*0082*/ 	.short	(.L_27 - .L_26)


	//   ....[0]....
.L_26:
        /*0084*/ 	.word	0x000003c0


	//----- nvinfo : EIATTR_REQNTID
	.align		4
.L_27:
        /*0088*/ 	.byte	0x04, 0x10
        /*008a*/ 	.short	(.L_29 - .L_28)
.L_28:
        /*008c*/ 	.word	0x00000100
        /*0090*/ 	.word	0x00000001
        /*0094*/ 	.word	0x00000001


	//----- nvinfo : EIATTR_CBANK_PARAM_SIZE
	.align		4
.L_29:
        /*0098*/ 	.byte	0x03, 0x19
        /*009a*/ 	.short	0x0034


	//----- nvinfo : EIATTR_PARAM_CBANK
	.align		4
        /*009c*/ 	.byte	0x04, 0x0a
        /*009e*/ 	.short	(.L_31 - .L_30)
	.align		4
.L_30:
        /*00a0*/ 	.word	index@(.nv.constant0.triton_poi_fused__native_batch_norm_legit_no_training_relu_5)
        /*00a4*/ 	.short	0x0210
        /*00a6*/ 	.short	0x0034


	//----- nvinfo : EIATTR_SW_WAR
	.align		4
.L_31:
        /*00a8*/ 	.byte	0x04, 0x36
        /*00aa*/ 	.short	(.L_33 - .L_32)
.L_32:
        /*00ac*/ 	.word	0x00000008
.L_33:


//--------------------- .nv.callgraph             --------------------------
	.section	.nv.callgraph,"",@"SHT_CUDA_CALLGRAPH"
	.align	4
	.sectionentsize	8
	.align		4
        /*0000*/ 	.word	0x00000000
	.align		4
        /*0004*/ 	.word	0xffffffff
	.align		4
        /*0008*/ 	.word	0x00000000
	.align		4
        /*000c*/ 	.word	0xfffffffe
	.align		4
        /*0010*/ 	.word	0x00000000
	.align		4
        /*0014*/ 	.word	0xfffffffd
	.align		4
        /*0018*/ 	.word	0x00000000
	.align		4
        /*001c*/ 	.word	0xfffffffc


//--------------------- .nv.constant4             --------------------------
	.section	.nv.constant4,"a",@progbits
	.align	8
	.align		8
.nv.constant4:
        /*0000*/ 	.dword	_$_str
	.align		8
        /*0008*/ 	.dword	_$_str_$_2


//--------------------- .text.triton_poi_fused__native_batch_norm_legit_no_training_relu_5 --------------------------
	.section	.text.triton_poi_fused__native_batch_norm_legit_no_training_relu_5,"ax",@progbits
	.align	128
        .global         triton_poi_fused__native_batch_norm_legit_no_training_relu_5
        .type           triton_poi_fused__native_batch_norm_legit_no_training_relu_5,@function
        .size           triton_poi_fused__native_batch_norm_legit_no_training_relu_5,(.L_x_1 - triton_poi_fused__native_batch_norm_legit_no_training_relu_5)
        .other          triton_poi_fused__native_batch_norm_legit_no_training_relu_5,@"STO_CUDA_ENTRY STV_DEFAULT"
triton_poi_fused__native_batch_norm_legit_no_training_relu_5:
.text.triton_poi_fused__native_batch_norm_legit_no_training_relu_5:
[----:B------:R-:W-:Y:S01]  /*0000*/  LDC R1, c[0x0][0x28] ;  /* 0x00000a00ff017b82 */ /* 0x000fe20000000800 */
[----:B------:R-:W1:Y:S07]  /*0010*/  S2R R0, SR_TID.X ;  /* 0x0000000000007919 */ /* 0x000e6e0000002100 */
[----:B------:R-:W2:Y:S01]  /*0020*/  LDC.64 R2, c[0x0][0x220] ;  /* 0x00008800ff027b82 */ /* 0x000ea20000000a00 */
[----:B------:R-:W-:Y:S01]  /*0030*/  ULDC.64 UR4, c[0x0][0x208] ;  /* 0x0000820000047ab9 */ /* 0x000fe20000000a00 */
[----:B------:R-:W3:Y:S06]  /*0040*/  S2R R5, SR_CTAID.X ;  /* 0x0000000000057919 */ /* 0x000eec0000002500 */
[----:B------:R-:W4:Y:S08]  /*0050*/  LDC.64 R6, c[0x0][0x218] ;  /* 0x00008600ff067b82 */ /* 0x000f300000000a00 */
[----:B------:R-:W5:Y:S08]  /*0060*/  LDC.64 R8, c[0x0][0x228] ;  /* 0x00008a00ff087b82 */ /* 0x000f700000000a00 */
[----:B------:R-:W5:Y:S01]  /*0070*/  LDC.64 R10, c[0x0][0x230] ;  /* 0x00008c00ff0a7b82 */ /* 0x000f620000000a00 */
[----:B-1----:R-:W-:-:S04]  /*0080*/  SHF.L.U32 R0, R0, 0x1, RZ ;  /* 0x0000000100007819 */ /* 0x002fc800000006ff */
[----:B------:R-:W-:-:S04]  /*0090*/  LOP3.LUT R0, R0, 0x1fe, RZ, 0xc0, !PT ;  /* 0x000001fe00007812 */ /* 0x000fc800078ec0ff */
[----:B---3--:R-:W-:-:S05]  /*00a0*/  LEA R0, R5, R0, 0x9 ;  /* 0x0000000005007211 */ /* 0x008fca00078e48ff */
[----:B------:R-:W-:-:S05]  /*00b0*/  IMAD.HI R4, R0, 0x2aaaaaab, RZ ;  /* 0x2aaaaaab00047827 */ /* 0x000fca00078e02ff */
[----:B------:R-:W-:-:S04]  /*00c0*/  SHF.R.U32.HI R5, RZ, 0x1f, R4 ;  /* 0x0000001fff057819 */ /* 0x000fc80000011604 */
[----:B------:R-:W-:-:S05]  /*00d0*/  LEA.HI R5, R4, R5, RZ, 0x1d ;  /* 0x0000000504057211 */ /* 0x000fca00078fe8ff */
[----:B------:R-:W-:Y:S02]  /*00e0*/  IMAD R13, R5, -0x30, R0 ;  /* 0xffffffd0050d7824 */ /* 0x000fe400078e0200 */
[----:B------:R-:W1:Y:S02]  /*00f0*/  LDC.64 R4, c[0x0][0x210] ;  /* 0x00008400ff047b82 */ /* 0x000e640000000a00 */
[----:B--2---:R-:W-:-:S06]  /*0100*/  IMAD.WIDE R2, R13, 0x4, R2 ;  /* 0x000000040d027825 */ /* 0x004fcc00078e0202 */
[----:B------:R-:W2:Y:S01]  /*0110*/  LDG.E.EL.64 R2, desc[UR4][R2.64] ;  /* 0x0000000402027981 */ /* 0x000ea2000c2e1b00 */
[----:B----4-:R-:W-:-:S04]  /*0120*/  IMAD.WIDE R6, R13, 0x4, R6 ;  /* 0x000000040d067825 */ /* 0x010fc800078e0206 */
[C---:B-----5:R-:W-:Y:S02]  /*0130*/  IMAD.WIDE R8, R13.reuse, 0x4, R8 ;  /* 0x000000040d087825 */ /* 0x060fe400078e0208 */
[----:B------:R-:W3:Y:S02]  /*0140*/  LDG.E.EL.64 R6, desc[UR4][R6.64] ;  /* 0x0000000406067981 */ /* 0x000ee4000c2e1b00 */
[----:B0-----:R-:W-:Y:S02]  /*0150*/  IMAD.WIDE R10, R13, 0x4, R10 ;  /* 0x000000040d0a7825 */ /* 0x001fe400078e020a */
[----:B------:R-:W4:Y:S04]  /*0160*/  LDG.E.EL.64 R8, desc[UR4][R8.64] ;  /* 0x0000000408087981 */ /* 0x000f28000c2e1b00 */
[----:B------:R-:W4:Y:S01]  /*0170*/  LDG.E.EL.64 R10, desc[UR4][R10.64] ;  /* 0x000000040a0a7981 */ /* 0x000f22000c2e1b00 */
[----:B-1----:R-:W-:-:S06]  /*0180*/  IMAD.WIDE R4, R0, 0x4, R4 ;  /* 0x0000000400047825 */ /* 0x002fcc00078e0204 */
[----:B------:R-:W3:Y:S01]  /*0190*/  LDG.E.64 R4, desc[UR4][R4.64] ;  /* 0x0000000404047981 */ /* 0x000ee2000c1e1b00 */
[----:B------:R-:W-:Y:S01]  /*01a0*/  HFMA2.MMA R14, -RZ, RZ, 1.625, 0 ;  /* 0x3e800000ff0e7435 */ /* 0x000fe200000001ff */
[----:B--2---:R-:W-:Y:S01]  /*01b0*/  FADD R2, R2, 0.0010000000474974513054 ;  /* 0x3a83126f02027421 */ /* 0x004fe20000000000 */
[----:B------:R-:W-:-:S03]  /*01c0*/  FADD R3, R3, 0.0010000000474974513054 ;  /* 0x3a83126f03037421 */ /* 0x000fc60000000000 */
[----:B------:R-:W0:Y:S08]  /*01d0*/  MUFU.SQRT R12, R2 ;  /* 0x00000002000c7308 */ /* 0x000e300000002000 */
[----:B------:R1:W2:Y:S01]  /*01e0*/  MUFU.SQRT R13, R3 ;  /* 0x00000003000d7308 */ /* 0x0002a20000002000 */
[C---:B0-----:R-:W-:Y:S02]  /*01f0*/  FSETP.GT.AND P0, PT, R12.reuse, 8.50705917302346158658e+37, PT ;  /* 0x7e8000000c00780b */ /* 0x041fe40003f04000 */
[----:B------:R-:W-:Y:S01]  /*0200*/  FSETP.GEU.AND P2, PT, R12, 1.175494350822287508e-38, PT ;  /* 0x008000000c00780b */ /* 0x000fe20003f4e000 */
[----:B-1----:R-:W0:Y:S01]  /*0210*/  LDC.64 R2, c[0x0][0x238] ;  /* 0x00008e00ff027b82 */ /* 0x002e220000000a00 */
[----:B--2---:R-:W-:-:S02]  /*0220*/  FSETP.GT.AND P1, PT, R13, 8.50705917302346158658e+37, PT ;  /* 0x7e8000000d00780b */ /* 0x004fc40003f24000 */
[----:B------:R-:W-:-:S07]  /*0230*/  FSETP.GEU.AND P3, PT, R13, 1.175494350822287508e-38, PT ;  /* 0x008000000d00780b */ /* 0x000fce0003f6e000 */
[----:B------:R-:W-:-:S04]  /*0240*/  @P0 FMUL R12, R12, 0.25 ;  /* 0x3e8000000c0c0820 */ /* 0x000fc80000400000 */
[----:B------:R-:W-:Y:S01]  /*0250*/  @!P2 FMUL R12, R12, 16777216 ;  /* 0x4b8000000c0ca820 */ /* 0x000fe20000400000 */
[----:B------:R-:W-:-:S04]  /*0260*/  @P1 FMUL R13, R13, 0.25 ;  /* 0x3e8000000d0d1820 */ /* 0x000fc80000400000 */
[----:B------:R-:W-:Y:S01]  /*0270*/  @!P3 FMUL R13, R13, 16777216 ;  /* 0x4b8000000d0db820 */ /* 0x000fe20000400000 */
[----:B------:R-:W1:Y:S01]  /*0280*/  MUFU.RCP R12, R12 ;  /* 0x0000000c000c7308 */ /* 0x000e620000001000 */
[----:B------:R-:W-:-:S07]  /*0290*/  FSEL R15, R14, 1, P0 ;  /* 0x3f8000000e0f7808 */ /* 0x000fce0000000000 */
[----:B------:R-:W2:Y:S01]  /*02a0*/  MUFU.RCP R13, R13 ;  /* 0x0000000d000d7308 */ /* 0x000ea20000001000 */
[----:B------:R-:W-:Y:S01]  /*02b0*/  FSEL R14, R14, 1, P1 ;  /* 0x3f8000000e0e7808 */ /* 0x000fe20000800000 */
[----:B------:R-:W-:-:S04]  /*02c0*/  @!P2 FMUL R15, R15, 16777216 ;  /* 0x4b8000000f0fa820 */ /* 0x000fc80000400000 */
[----:B------:R-:W-:Y:S01]  /*02d0*/  @!P3 FMUL R14, R14, 16777216 ;  /* 0x4b8000000e0eb820 */ /* 0x000fe20000400000 */
[----:B---3--:R-:W-:Y:S01]  /*02e0*/  FADD R5, R5, -R7 ;  /* 0x8000000705057221 */ /* 0x008fe20000000000 */
[----:B------:R-:W-:Y:S01]  /*02f0*/  FADD R4, R4, -R6 ;  /* 0x8000000604047221 */ /* 0x000fe20000000000 */
[----:B-1----:R-:W-:Y:S01]  /*0300*/  FMUL R15, R12, R15 ;  /* 0x0000000f0c0f7220 */ /* 0x002fe20000400000 */
[----:B--2---:R-:W-:-:S03]  /*0310*/  FMUL R14, R13, R14 ;  /* 0x0000000e0d0e7220 */ /* 0x004fc60000400000 */
[----:B------:R-:W-:Y:S01]  /*0320*/  FMUL R15, R4, R15 ;  /* 0x0000000f040f7220 */ /* 0x000fe20000400000 */
[----:B------:R-:W-:-:S03]  /*0330*/  FMUL R14, R5, R14 ;  /* 0x0000000e050e7220 */ /* 0x000fc60000400000 */
[----:B----4-:R-:W-:Y:S01]  /*0340*/  FFMA R8, R8, R15, R10 ;  /* 0x0000000f08087223 */ /* 0x010fe2000000000a */
[----:B------:R-:W-:-:S04]  /*0350*/  FFMA R9, R9, R14, R11 ;  /* 0x0000000e09097223 */ /* 0x000fc8000000000b */
[----:B------:R-:W-:Y:S02]  /*0360*/  FSETP.GEU.AND P0, PT, R8, RZ, PT ;  /* 0x000000ff0800720b */ /* 0x000fe40003f0e000 */
[C---:B------:R-:W-:Y:S01]  /*0370*/  FSETP.GEU.AND P1, PT, R9.reuse, RZ, PT ;  /* 0x000000ff0900720b */ /* 0x040fe20003f2e000 */
[----:B0-----:R-:W-:Y:S01]  /*0380*/  IMAD.WIDE R2, R0, 0x4, R2 ;  /* 0x0000000400027825 */ /* 0x001fe200078e0202 */
[----:B------:R-:W-:Y:S02]  /*0390*/  FSEL R8, R8, RZ, P0 ;  /* 0x000000ff08087208 */ /* 0x000fe40000000000 */
[----:B------:R-:W-:-:S05]  /*03a0*/  FSEL R9, R9, RZ, P1 ;  /* 0x000000ff09097208 */ /* 0x000fca0000800000 */
[----:B------:R-:W-:Y:S01]  /*03b0*/  STG.E.64 desc[UR4][R2.64], R8 ;  /* 0x0000000802007986 */ /* 0x000fe2000c101b04 */
[----:B------:R-:W-:Y:S05]  /*03c0*/  EXIT ;  /* 0x000000000000794d */ /* 0x000fea0003800000 */
.L_x_0:
[----:B------:R-:W-:-:S00]  /*03d0*/  BRA `(.L_x_0) ;  /* 0xfffffffc00fc7947 */ /* 0x000fc0000383ffff */
[----:B------:R-:W-:-:S00]  /*03e0*/  NOP ;  /* 0x0000000000007918 */ /* 0x000fc00000000000 */
        /* <DEDUP_REMOVED lines=9> */
.L_x_1:


//--------------------- .nv.global.init           --------------------------
	.section	.nv.global.init,"aw",@progbits
.nv.global.init:
	.type		_$_str,@object
	.size		_$_str,(_$_str_$_2 - _$_str)
_$_str:
        /*0000*/ 	.byte	0x5f, 0x5f, 0x43, 0x55, 0x44, 0x41, 0x5f, 0x46, 0x54, 0x5a, 0x00
	.type		_$_str_$_2,@object
	.size		_$_str_$_2,(.L_1 - _$_str_$_2)
_$_str_$_2:
        /*000b*/ 	.byte	0x5f, 0x5f, 0x43, 0x55, 0x44, 0x41, 0x5f, 0x50, 0x52, 0x45, 0x43, 0x5f, 0x53, 0x51, 0x52, 0x54
        /*001b*/ 	.byte	0x00
.L_1:


//--------------------- .nv.constant0.triton_poi_fused__native_batch_norm_legit_no_training_relu_5 --------------------------
	.section	.nv.constant0.triton_poi_fused__native_batch_norm_legit_no_training_relu_5,"a",@progbits
	.sectionflags	@""
	.align	4
.nv.constant0.triton_poi_fused__native_batch_norm_legit_no_training_relu_5:
	.zero		580
